	.headerflags	@"EF_CUDA_TEXMODE_UNIFIED EF_CUDA_64BIT_ADDRESS EF_CUDA_ACCELERATORS EF_CUDA_SM90 EF_CUDA_VIRTUAL_SM(EF_CUDA_SM90)"
	.elftype	@"ET_EXEC"


//--------------------- .nv.info                  --------------------------
	.section	.nv.info,"",@"SHT_CUDA_INFO"
	.align	4


	//----- nvinfo : EIATTR_REGCOUNT
	.align		4
        /*0000*/ 	.byte	0x04, 0x2f
        /*0002*/ 	.short	(.L_3 - .L_2)
	.align		4
.L_2:
        /*0004*/ 	.word	index@(triton_poi_fused__native_batch_norm_legit_no_training_convolution_relu_36)
        /*0008*/ 	.word	0x00000013


	//----- nvinfo : EIATTR_MIN_STACK_SIZE
	.align		4
.L_3:
        /*000c*/ 	.byte	0x04, 0x12
        /*000e*/ 	.short	(.L_5 - .L_4)
	.align		4
.L_4:
        /*0010*/ 	.word	index@(triton_poi_fused__native_batch_norm_legit_no_training_convolution_relu_36)
        /*0014*/ 	.word	0x00000000


	//----- nvinfo : EIATTR_FRAME_SIZE
	.align		4
.L_5:
        /*0018*/ 	.byte	0x04, 0x11
        /*001a*/ 	.short	(.L_7 - .L_6)
	.align		4
.L_6:
        /*001c*/ 	.word	index@(triton_poi_fused__native_batch_norm_legit_no_training_convolution_relu_36)
        /*0020*/ 	.word	0x00000000


	//----- nvinfo : EIATTR_MIN_STACK_SIZE
	.align		4
.L_7:
        /*0024*/ 	.byte	0x04, 0x12
        /*0026*/ 	.short	(.L_9 - .L_8)
	.align		4
.L_8:
        /*0028*/ 	.word	index@(triton_poi_fused__native_batch_norm_legit_no_training_convolution_relu_36)
        /*002c*/ 	.word	0x00000000
.L_9:


//--------------------- .nv.info.triton_poi_fused__native_batch_norm_legit_no_training_convolution_relu_36 --------------------------
	.section	.nv.info.triton_poi_fused__native_batch_norm_legit_no_training_convolution_relu_36,"",@"SHT_CUDA_INFO"
	.sectionflags	@""
	.align	4


	//----- nvinfo : EIATTR_CUDA_API_VERSION
	.align		4
        /*0000*/ 	.byte	0x04, 0x37
        /*0002*/ 	.short	(.L_11 - .L_10)
.L_10:
        /*0004*/ 	.word	0x0000007c


	//----- nvinfo : EIATTR_KPARAM_INFO
	.align		4
.L_11:
        /*0008*/ 	.byte	0x04, 0x17
        /*000a*/ 	.short	(.L_13 - .L_12)
.L_12:
        /*000c*/ 	.word	0x00000000
        /*0010*/ 	.short	0x0007
        /*0012*/ 	.short	0x0038
        /*0014*/ 	.byte	0x00, 0xf0, 0x11, 0x00


	//----- nvinfo : EIATTR_KPARAM_INFO
	.align		4
.L_13:
        /*0018*/ 	.byte	0x04, 0x17
        /*001a*/ 	.short	(.L_15 - .L_14)
.L_14:
        /*001c*/ 	.word	0x00000000
        /*0020*/ 	.short	0x0006
        /*0022*/ 	.short	0x0030
        /*0024*/ 	.byte	0x00, 0xf4, 0x21, 0x00


	//----- nvinfo : EIATTR_KPARAM_INFO
	.align		4
.L_15:
        /*0028*/ 	.byte	0x04, 0x17
        /*002a*/ 	.short	(.L_17 - .L_16)
.L_16:
        /*002c*/ 	.word	0x00000000
        /*0030*/ 	.short	0x0005
        /*0032*/ 	.short	0x0028
        /*0034*/ 	.byte	0x00, 0xf4, 0x21, 0x00


	//----- nvinfo : EIATTR_KPARAM_INFO
	.align		4
.L_17:
        /*0038*/ 	.byte	0x04, 0x17
        /*003a*/ 	.short	(.L_19 - .L_18)
.L_18:
        /*003c*/ 	.word	0x00000000
        /*0040*/ 	.short	0x0004
        /*0042*/ 	.short	0x0020
        /*0044*/ 	.byte	0x00, 0xf4, 0x21, 0x00


	//----- nvinfo : EIATTR_KPARAM_INFO
	.align		4
.L_19:
        /*0048*/ 	.byte	0x04, 0x17
        /*004a*/ 	.short	(.L_21 - .L_20)
.L_20:
        /*004c*/ 	.word	0x00000000
        /*0050*/ 	.short	0x0003
        /*0052*/ 	.short	0x0018
        /*0054*/ 	.byte	0x00, 0xf4, 0x21, 0x00


	//----- nvinfo : EIATTR_KPARAM_INFO
	.align		4
.L_21:
        /*0058*/ 	.byte	0x04, 0x17
        /*005a*/ 	.short	(.L_23 - .L_22)
.L_22:
        /*005c*/ 	.word	0x00000000
        /*0060*/ 	.short	0x0002
        /*0062*/ 	.short	0x0010
        /*0064*/ 	.byte	0x00, 0xf4, 0x21, 0x00


	//----- nvinfo : EIATTR_KPARAM_INFO
	.align		4
.L_23:
        /*0068*/ 	.byte	0x04, 0x17
        /*006a*/ 	.short	(.L_25 - .L_24)
.L_24:
        /*006c*/ 	.word	0x00000000
        /*0070*/ 	.short	0x0001
        /*0072*/ 	.short	0x0008
        /*0074*/ 	.byte	0x00, 0xf4, 0x21, 0x00


	//----- nvinfo : EIATTR_KPARAM_INFO
	.align		4
.L_25:
        /*0078*/ 	.byte	0x04, 0x17
        /*007a*/ 	.short	(.L_27 - .L_26)
.L_26:
        /*007c*/ 	.word	0x00000000
        /*0080*/ 	.short	0x0000
        /*0082*/ 	.short	0x0000
        /*0084*/ 	.byte	0x00, 0xf4, 0x21, 0x00


	//----- nvinfo : EIATTR_SPARSE_MMA_MASK
	.align		4
.L_27:
        /*0088*/ 	.byte	0x03, 0x50
        /*008a*/ 	.short	0x0000


	//----- nvinfo : EIATTR_MAXREG_COUNT
	.align		4
        /*008c*/ 	.byte	0x03, 0x1b
        /*008e*/ 	.short	0x00ff


	//----- nvinfo : EIATTR_EXIT_INSTR_OFFSETS
	.align		4
        /*0090*/ 	.byte	0x04, 0x1c
        /*0092*/ 	.short	(.L_29 - .L_28)


	//   ....[0]....
.L_28:
        /*0094*/ 	.word	0x00000320


	//----- nvinfo : EIATTR_REQNTID
	.align		4
.L_29:
        /*0098*/ 	.byte	0x04, 0x10
        /*009a*/ 	.short	(.L_31 - .L_30)
.L_30:
        /*009c*/ 	.word	0x00000080
        /*00a0*/ 	.word	0x00000001
        /*00a4*/ 	.word	0x00000001


	//----- nvinfo : EIATTR_CBANK_PARAM_SIZE
	.align		4
.L_31:
        /*00a8*/ 	.byte	0x03, 0x19
        /*00aa*/ 	.short	0x003c


	//----- nvinfo : EIATTR_PARAM_CBANK
	.align		4
        /*00ac*/ 	.byte	0x04, 0x0a
        /*00ae*/ 	.short	(.L_33 - .L_32)
	.align		4
.L_32:
        /*00b0*/ 	.word	index@(.nv.constant0.triton_poi_fused__native_batch_norm_legit_no_training_convolution_relu_36)
        /*00b4*/ 	.short	0x0210
        /*00b6*/ 	.short	0x003c


	//----- nvinfo : EIATTR_SW_WAR
	.align		4
.L_33:
        /*00b8*/ 	.byte	0x04, 0x36
        /*00ba*/ 	.short	(.L_35 - .L_34)
.L_34:
        /*00bc*/ 	.word	0x00000008
.L_35:


//--------------------- .nv.callgraph             --------------------------
	.section	.nv.callgraph,"",@"SHT_CUDA_CALLGRAPH"
	.align	4
	.sectionentsize	8
	.align		4
        /*0000*/ 	.word	0x00000000
	.align		4
        /*0004*/ 	.word	0xffffffff
	.align		4
        /*0008*/ 	.word	0x00000000
	.align		4
        /*000c*/ 	.word	0xfffffffe
	.align		4
        /*0010*/ 	.word	0x00000000
	.align		4
        /*0014*/ 	.word	0xfffffffd
	.align		4
        /*0018*/ 	.word	0x00000000
	.align		4
        /*001c*/ 	.word	0xfffffffc


//--------------------- .nv.constant4             --------------------------
	.section	.nv.constant4,"a",@progbits
	.align	8
	.align		8
.nv.constant4:
        /*0000*/ 	.dword	_$_str
	.align		8
        /*0008*/ 	.dword	_$_str_$_2


//--------------------- .text.triton_poi_fused__native_batch_norm_legit_no_training_convolution_relu_36 --------------------------
	.section	.text.triton_poi_fused__native_batch_norm_legit_no_training_convolution_relu_36,"ax",@progbits
	.align	128
        .global         triton_poi_fused__native_batch_norm_legit_no_training_convolution_relu_36
        .type           triton_poi_fused__native_batch_norm_legit_no_training_convolution_relu_36,@function
        .size           triton_poi_fused__native_batch_norm_legit_no_training_convolution_relu_36,(.L_x_1 - triton_poi_fused__native_batch_norm_legit_no_training_convolution_relu_36)
        .other          triton_poi_fused__native_batch_norm_legit_no_training_convolution_relu_36,@"STO_CUDA_ENTRY STV_DEFAULT"
triton_poi_fused__native_batch_norm_legit_no_training_convolution_relu_36:
.text.triton_poi_fused__native_batch_norm_legit_no_training_convolution_relu_36:
[----:B------:R-:W-:Y:S01]  /*0000*/  LDC R1, c[0x0][0x28] ;  /* 0x00000a00ff017b82 */ /* 0x000fe20000000800 */
[----:B------:R-:W1:Y:S07]  /*0010*/  S2R R0, SR_TID.X ;  /* 0x0000000000007919 */ /* 0x000e6e0000002100 */
[----:B------:R-:W2:Y:S01]  /*0020*/  LDC.64 R10, c[0x0][0x228] ;  /* 0x00008a00ff0a7b82 */ /* 0x000ea20000000a00 */
[----:B------:R-:W-:Y:S01]  /*0030*/  ULDC.64 UR4, c[0x0][0x208] ;  /* 0x0000820000047ab9 */ /* 0x000fe20000000a00 */
[----:B------:R-:W3:Y:S06]  /*0040*/  S2R R3, SR_CTAID.X ;  /* 0x0000000000037919 */ /* 0x000eec0000002500 */
[----:B------:R-:W4:Y:S08]  /*0050*/  LDC.64 R6, c[0x0][0x218] ;  /* 0x00008600ff067b82 */ /* 0x000f300000000a00 */
[----:B------:R-:W5:Y:S08]  /*0060*/  LDC.64 R8, c[0x0][0x220] ;  /* 0x00008800ff087b82 */ /* 0x000f700000000a00 */
[----:B------:R-:W5:Y:S01]  /*0070*/  LDC.64 R12, c[0x0][0x230] ;  /* 0x00008c00ff0c7b82 */ /* 0x000f620000000a00 */
[----:B-1----:R-:W-:-:S07]  /*0080*/  LOP3.LUT R0, R0, 0x7f, RZ, 0xc0, !PT ;  /* 0x0000007f00007812 */ /* 0x002fce00078ec0ff */
[----:B------:R-:W1:Y:S01]  /*0090*/  LDC.64 R4, c[0x0][0x238] ;  /* 0x00008e00ff047b82 */ /* 0x000e620000000a00 */
[----:B---3--:R-:W-:Y:S02]  /*00a0*/  SHF.R.S32.HI R2, RZ, 0x18, R3 ;  /* 0x00000018ff027819 */ /* 0x008fe40000011403 */
[----:B------:R-:W-:Y:S02]  /*00b0*/  LEA R0, R3, R0, 0x7 ;  /* 0x0000000003007211 */ /* 0x000fe400078e38ff */
[----:B------:R-:W-:-:S04]  /*00c0*/  SGXT R3, R2, 0x1 ;  /* 0x000000010203781a */ /* 0x000fc80000000200 */
[----:B------:R-:W-:-:S04]  /*00d0*/  LEA.HI R3, R3, R0, RZ, 0x4 ;  /* 0x0000000003037211 */ /* 0x000fc800078f20ff */
[----:B------:R-:W-:-:S04]  /*00e0*/  LOP3.LUT R3, R3, 0xfffffff0, RZ, 0xc0, !PT ;  /* 0xfffffff003037812 */ /* 0x000fc800078ec0ff */
[----:B------:R-:W-:Y:S02]  /*00f0*/  IADD3 R15, R0, -R3, RZ ;  /* 0x80000003000f7210 */ /* 0x000fe40007ffe0ff */
[----:B------:R-:W3:Y:S03]  /*0100*/  LDC.64 R2, c[0x0][0x210] ;  /* 0x00008400ff027b82 */ /* 0x000ee60000000a00 */
[----:B--2---:R-:W-:-:S05]  /*0110*/  IMAD.WIDE R10, R15, 0x4, R10 ;  /* 0x000000040f0a7825 */ /* 0x004fca00078e020a */
[----:B------:R2:W2:Y:S01]  /*0120*/  LDG.E.EL R16, desc[UR4][R10.64] ;  /* 0x000000040a107981 */ /* 0x0004a2000c2e1900 */
[----:B----4-:R-:W-:-:S04]  /*0130*/  IMAD.WIDE R6, R15, 0x4, R6 ;  /* 0x000000040f067825 */ /* 0x010fc800078e0206 */
[C---:B-----5:R-:W-:Y:S02]  /*0140*/  IMAD.WIDE R8, R15.reuse, 0x4, R8 ;  /* 0x000000040f087825 */ /* 0x060fe400078e0208 */
[----:B------:R4:W5:Y:S02]  /*0150*/  LDG.E.EL R7, desc[UR4][R6.64] ;  /* 0x0000000406077981 */ /* 0x000964000c2e1900 */
[----:B---3--:R-:W-:Y:S02]  /*0160*/  IMAD.WIDE R2, R0, 0x4, R2 ;  /* 0x0000000400027825 */ /* 0x008fe400078e0202 */
[----:B------:R-:W3:Y:S04]  /*0170*/  LDG.E.EL R8, desc[UR4][R8.64] ;  /* 0x0000000408087981 */ /* 0x000ee8000c2e1900 */
[----:B------:R-:W5:Y:S01]  /*0180*/  LDG.E R14, desc[UR4][R2.64] ;  /* 0x00000004020e7981 */ /* 0x000f62000c1e1900 */
[----:B0-2---:R-:W-:-:S04]  /*0190*/  IMAD.WIDE R10, R15, 0x4, R12 ;  /* 0x000000040f0a7825 */ /* 0x005fc800078e020c */
[----:B-1----:R-:W-:Y:S02]  /*01a0*/  IMAD.WIDE R12, R15, 0x4, R4 ;  /* 0x000000040f0c7825 */ /* 0x002fe400078e0204 */
[----:B------:R-:W2:Y:S01]  /*01b0*/  LDG.E.EL R10, desc[UR4][R10.64] ;  /* 0x000000040a0a7981 */ /* 0x000ea2000c2e1900 */
[----:B----4-:R-:W-:Y:S01]  /*01c0*/  HFMA2.MMA R6, -RZ, RZ, 1.625, 0 ;  /* 0x3e800000ff067435 */ /* 0x010fe200000001ff */
[----:B------:R-:W0:Y:S02]  /*01d0*/  LDC.64 R4, c[0x0][0x240] ;  /* 0x00009000ff047b82 */ /* 0x000e240000000a00 */
[----:B------:R-:W2:Y:S01]  /*01e0*/  LDG.E.EL R13, desc[UR4][R12.64] ;  /* 0x000000040c0d7981 */ /* 0x000ea2000c2e1900 */
[----:B0-----:R-:W-:-:S04]  /*01f0*/  IMAD.WIDE R4, R0, 0x4, R4 ;  /* 0x0000000400047825 */ /* 0x001fc800078e0204 */
[----:B------:R-:W-:-:S04]  /*0200*/  FADD R16, R16, 9.9999997473787516356e-06 ;  /* 0x3727c5ac10107421 */ /* 0x000fc80000000000 */
[----:B------:R-:W0:Y:S02]  /*0210*/  MUFU.SQRT R15, R16 ;  /* 0x00000010000f7308 */ /* 0x000e240000002000 */
[C---:B0-----:R-:W-:Y:S02]  /*0220*/  FSETP.GT.AND P0, PT, R15.reuse, 8.50705917302346158658e+37, PT ;  /* 0x7e8000000f00780b */ /* 0x041fe40003f04000 */
[----:B------:R-:W-:-:S11]  /*0230*/  FSETP.GEU.AND P1, PT, R15, 1.175494350822287508e-38, PT ;  /* 0x008000000f00780b */ /* 0x000fd60003f2e000 */
[----:B------:R-:W-:-:S04]  /*0240*/  @P0 FMUL R15, R15, 0.25 ;  /* 0x3e8000000f0f0820 */ /* 0x000fc80000400000 */
[----:B------:R-:W-:-:S06]  /*0250*/  @!P1 FMUL R15, R15, 16777216 ;  /* 0x4b8000000f0f9820 */ /* 0x000fcc0000400000 */
[----:B------:R-:W0:Y:S01]  /*0260*/  MUFU.RCP R15, R15 ;  /* 0x0000000f000f7308 */ /* 0x000e220000001000 */
[----:B------:R-:W-:Y:S01]  /*0270*/  FSEL R6, R6, 1, P0 ;  /* 0x3f80000006067808 */ /* 0x000fe20000000000 */
[----:B-----5:R-:W-:-:S04]  /*0280*/  FADD R7, R14, R7 ;  /* 0x000000070e077221 */ /* 0x020fc80000000000 */
[----:B------:R-:W-:Y:S01]  /*0290*/  @!P1 FMUL R6, R6, 16777216 ;  /* 0x4b80000006069820 */ /* 0x000fe20000400000 */
[----:B---3--:R-:W-:-:S03]  /*02a0*/  FADD R8, -R8, R7 ;  /* 0x0000000708087221 */ /* 0x008fc60000000100 */
[----:B0-----:R-:W-:-:S04]  /*02b0*/  FMUL R9, R15, R6 ;  /* 0x000000060f097220 */ /* 0x001fc80000400000 */
[----:B------:R-:W-:-:S04]  /*02c0*/  FMUL R8, R8, R9 ;  /* 0x0000000908087220 */ /* 0x000fc80000400000 */
[----:B--2---:R-:W-:-:S05]  /*02d0*/  FFMA R8, R10, R8, R13 ;  /* 0x000000080a087223 */ /* 0x004fca000000000d */
[----:B------:R-:W-:-:S04]  /*02e0*/  FSETP.GEU.AND P0, PT, R8, RZ, PT ;  /* 0x000000ff0800720b */ /* 0x000fc80003f0e000 */
[----:B------:R-:W-:Y:S01]  /*02f0*/  FSEL R9, R8, RZ, P0 ;  /* 0x000000ff08097208 */ /* 0x000fe20000000000 */
[----:B------:R-:W-:Y:S04]  /*0300*/  STG.E desc[UR4][R2.64], R7 ;  /* 0x0000000702007986 */ /* 0x000fe8000c101904 */
[----:B------:R-:W-:Y:S01]  /*0310*/  STG.E desc[UR4][R4.64], R9 ;  /* 0x0000000904007986 */ /* 0x000fe2000c101904 */
[----:B------:R-:W-:Y:S05]  /*0320*/  EXIT ;  /* 0x000000000000794d */ /* 0x000fea0003800000 */
.L_x_0:
[----:B------:R-:W-:-:S00]  /*0330*/  BRA `(.L_x_0) ;  /* 0xfffffffc00fc7947 */ /* 0x000fc0000383ffff */
[----:B------:R-:W-:-:S00]  /*0340*/  NOP ;  /* 0x0000000000007918 */ /* 0x000fc00000000000 */
        /* <DEDUP_REMOVED lines=11> */
.L_x_1:


//--------------------- .nv.global.init           --------------------------
	.section	.nv.global.init,"aw",@progbits
.nv.global.init:
	.type		_$_str,@object
	.size		_$_str,(_$_str_$_2 - _$_str)
_$_str:
        /*0000*/ 	.byte	0x5f, 0x5f, 0x43, 0x55, 0x44, 0x41, 0x5f, 0x46, 0x54, 0x5a, 0x00
	.type		_$_str_$_2,@object
	.size		_$_str_$_2,(.L_1 - _$_str_$_2)
_$_str_$_2:
        /*000b*/ 	.byte	0x5f, 0x5f, 0x43, 0x55, 0x44, 0x41, 0x5f, 0x50, 0x52, 0x45, 0x43, 0x5f, 0x53, 0x51, 0x52, 0x54
        /*001b*/ 	.byte	0x00
.L_1:


//--------------------- .nv.constant0.triton_poi_fused__native_batch_norm_legit_no_training_convolution_relu_36 --------------------------
	.section	.nv.constant0.triton_poi_fused__native_batch_norm_legit_no_training_convolution_relu_36,"a",@progbits
	.sectionflags	@""
	.align	4
.nv.constant0.triton_poi_fused__native_batch_norm_legit_no_training_convolution_relu_36:
	.zero		588
